//
// Generated by NVIDIA NVVM Compiler
//
// Compiler Build ID: CL-36424714
// Cuda compilation tools, release 13.0, V13.0.88
// Based on NVVM 20.0.0
//

.version 9.0
.target sm_100
.address_size 64

	// .globl	_Z7copy2d_PdS_iiiiii

.visible .entry _Z7copy2d_PdS_iiiiii(
	.param .u64 .ptr .align 1 _Z7copy2d_PdS_iiiiii_param_0,
	.param .u64 .ptr .align 1 _Z7copy2d_PdS_iiiiii_param_1,
	.param .u32 _Z7copy2d_PdS_iiiiii_param_2,
	.param .u32 _Z7copy2d_PdS_iiiiii_param_3,
	.param .u32 _Z7copy2d_PdS_iiiiii_param_4,
	.param .u32 _Z7copy2d_PdS_iiiiii_param_5,
	.param .u32 _Z7copy2d_PdS_iiiiii_param_6,
	.param .u32 _Z7copy2d_PdS_iiiiii_param_7
)
{
	.reg .pred 	%p<10>;
	.reg .b32 	%r<44>;
	.reg .b64 	%rd<25>;
	.reg .b64 	%fd<8>;

	ld.param.u64 	%rd8, [_Z7copy2d_PdS_iiiiii_param_0];
	ld.param.u64 	%rd9, [_Z7copy2d_PdS_iiiiii_param_1];
	ld.param.u32 	%r20, [_Z7copy2d_PdS_iiiiii_param_3];
	ld.param.u32 	%r21, [_Z7copy2d_PdS_iiiiii_param_4];
	ld.param.u32 	%r22, [_Z7copy2d_PdS_iiiiii_param_5];
	ld.param.u32 	%r23, [_Z7copy2d_PdS_iiiiii_param_6];
	ld.param.u32 	%r24, [_Z7copy2d_PdS_iiiiii_param_7];
	cvta.to.global.u64 	%rd1, %rd9;
	cvta.to.global.u64 	%rd2, %rd8;
	mov.u32 	%r25, %tid.x;
	mov.u32 	%r26, %ctaid.x;
	mov.u32 	%r27, %ntid.x;
	mad.lo.s32 	%r1, %r26, %r27, %r25;
	mov.u32 	%r28, %tid.y;
	mov.u32 	%r29, %ctaid.y;
	mov.u32 	%r2, %ntid.y;
	mad.lo.s32 	%r41, %r29, %r2, %r28;
	mov.u32 	%r30, %nctaid.x;
	mul.lo.s32 	%r4, %r30, %r27;
	setp.ge.s32 	%p1, %r41, %r21;
	@%p1 bra 	$L__BB0_10;
	add.s32 	%r5, %r1, %r4;
	max.s32 	%r31, %r22, %r5;
	setp.lt.s32 	%p2, %r5, %r22;
	selp.u32 	%r6, 1, 0, %p2;
	add.s32 	%r32, %r5, %r6;
	sub.s32 	%r7, %r31, %r32;
	add.s32 	%r8, %r5, %r4;
	add.s32 	%r9, %r8, %r4;
	mov.u32 	%r33, %nctaid.y;
	mul.lo.s32 	%r10, %r33, %r2;
	div.u32 	%r35, %r7, %r4;
	add.s32 	%r14, %r35, %r6;
	mul.wide.s32 	%rd18, %r4, 8;
$L__BB0_2:
	setp.ge.s32 	%p3, %r1, %r22;
	mul.lo.s32 	%r12, %r41, %r22;
	add.s32 	%r34, %r41, %r23;
	mad.lo.s32 	%r13, %r34, %r20, %r24;
	@%p3 bra 	$L__BB0_9;
	and.b32  	%r15, %r14, 3;
	setp.eq.s32 	%p4, %r15, 3;
	mov.u32 	%r42, %r1;
	@%p4 bra 	$L__BB0_7;
	add.s32 	%r36, %r13, %r1;
	mul.wide.s32 	%rd10, %r36, 8;
	add.s64 	%rd3, %rd2, %rd10;
	ld.global.f64 	%fd1, [%rd3];
	add.s32 	%r37, %r1, %r12;
	mul.wide.s32 	%rd11, %r37, 8;
	add.s64 	%rd4, %rd1, %rd11;
	st.global.f64 	[%rd4], %fd1;
	setp.eq.s32 	%p5, %r15, 0;
	mov.u32 	%r42, %r5;
	@%p5 bra 	$L__BB0_7;
	add.s64 	%rd6, %rd3, %rd18;
	ld.global.f64 	%fd2, [%rd6];
	add.s64 	%rd7, %rd4, %rd18;
	st.global.f64 	[%rd7], %fd2;
	setp.eq.s32 	%p6, %r15, 1;
	mov.u32 	%r42, %r8;
	@%p6 bra 	$L__BB0_7;
	add.s64 	%rd12, %rd6, %rd18;
	ld.global.f64 	%fd3, [%rd12];
	add.s64 	%rd13, %rd7, %rd18;
	st.global.f64 	[%rd13], %fd3;
	mov.u32 	%r42, %r9;
$L__BB0_7:
	setp.lt.u32 	%p7, %r14, 3;
	@%p7 bra 	$L__BB0_9;
$L__BB0_8:
	add.s32 	%r38, %r13, %r42;
	mul.wide.s32 	%rd14, %r38, 8;
	add.s64 	%rd15, %rd2, %rd14;
	ld.global.f64 	%fd4, [%rd15];
	add.s32 	%r39, %r42, %r12;
	mul.wide.s32 	%rd16, %r39, 8;
	add.s64 	%rd17, %rd1, %rd16;
	st.global.f64 	[%rd17], %fd4;
	add.s64 	%rd19, %rd15, %rd18;
	ld.global.f64 	%fd5, [%rd19];
	add.s64 	%rd20, %rd17, %rd18;
	st.global.f64 	[%rd20], %fd5;
	add.s64 	%rd21, %rd19, %rd18;
	ld.global.f64 	%fd6, [%rd21];
	add.s64 	%rd22, %rd20, %rd18;
	st.global.f64 	[%rd22], %fd6;
	add.s64 	%rd23, %rd21, %rd18;
	ld.global.f64 	%fd7, [%rd23];
	add.s64 	%rd24, %rd22, %rd18;
	st.global.f64 	[%rd24], %fd7;
	shl.b32 	%r40, %r4, 2;
	add.s32 	%r42, %r40, %r42;
	setp.lt.s32 	%p8, %r42, %r22;
	@%p8 bra 	$L__BB0_8;
$L__BB0_9:
	add.s32 	%r41, %r41, %r10;
	setp.lt.s32 	%p9, %r41, %r21;
	@%p9 bra 	$L__BB0_2;
$L__BB0_10:
	ret;

}
	// .globl	_Z15copy2d_fortran_PdS_iiiiii
.visible .entry _Z15copy2d_fortran_PdS_iiiiii(
	.param .u64 .ptr .align 1 _Z15copy2d_fortran_PdS_iiiiii_param_0,
	.param .u64 .ptr .align 1 _Z15copy2d_fortran_PdS_iiiiii_param_1,
	.param .u32 _Z15copy2d_fortran_PdS_iiiiii_param_2,
	.param .u32 _Z15copy2d_fortran_PdS_iiiiii_param_3,
	.param .u32 _Z15copy2d_fortran_PdS_iiiiii_param_4,
	.param .u32 _Z15copy2d_fortran_PdS_iiiiii_param_5,
	.param .u32 _Z15copy2d_fortran_PdS_iiiiii_param_6,
	.param .u32 _Z15copy2d_fortran_PdS_iiiiii_param_7
)
{
	.reg .pred 	%p<10>;
	.reg .b32 	%r<44>;
	.reg .b64 	%rd<25>;
	.reg .b64 	%fd<8>;

	ld.param.u64 	%rd8, [_Z15copy2d_fortran_PdS_iiiiii_param_0];
	ld.param.u64 	%rd9, [_Z15copy2d_fortran_PdS_iiiiii_param_1];
	ld.param.u32 	%r20, [_Z15copy2d_fortran_PdS_iiiiii_param_2];
	ld.param.u32 	%r21, [_Z15copy2d_fortran_PdS_iiiiii_param_4];
	ld.param.u32 	%r22, [_Z15copy2d_fortran_PdS_iiiiii_param_5];
	ld.param.u32 	%r23, [_Z15copy2d_fortran_PdS_iiiiii_param_6];
	ld.param.u32 	%r24, [_Z15copy2d_fortran_PdS_iiiiii_param_7];
	cvta.to.global.u64 	%rd1, %rd9;
	cvta.to.global.u64 	%rd2, %rd8;
	mov.u32 	%r25, %tid.x;
	mov.u32 	%r26, %ctaid.x;
	mov.u32 	%r27, %ntid.x;
	mad.lo.s32 	%r1, %r26, %r27, %r25;
	mov.u32 	%r28, %tid.y;
	mov.u32 	%r29, %ctaid.y;
	mov.u32 	%r2, %ntid.y;
	mad.lo.s32 	%r41, %r29, %r2, %r28;
	mov.u32 	%r30, %nctaid.x;
	mul.lo.s32 	%r4, %r30, %r27;
	setp.ge.s32 	%p1, %r41, %r22;
	@%p1 bra 	$L__BB1_10;
	add.s32 	%r5, %r1, %r4;
	max.s32 	%r31, %r21, %r5;
	setp.lt.s32 	%p2, %r5, %r21;
	selp.u32 	%r6, 1, 0, %p2;
	add.s32 	%r32, %r5, %r6;
	sub.s32 	%r7, %r31, %r32;
	add.s32 	%r8, %r5, %r4;
	add.s32 	%r9, %r8, %r4;
	mov.u32 	%r33, %nctaid.y;
	mul.lo.s32 	%r10, %r33, %r2;
	div.u32 	%r35, %r7, %r4;
	add.s32 	%r14, %r35, %r6;
	mul.wide.s32 	%rd18, %r4, 8;
$L__BB1_2:
	setp.ge.s32 	%p3, %r1, %r21;
	mul.lo.s32 	%r12, %r41, %r21;
	add.s32 	%r34, %r41, %r24;
	mad.lo.s32 	%r13, %r34, %r20, %r23;
	@%p3 bra 	$L__BB1_9;
	and.b32  	%r15, %r14, 3;
	setp.eq.s32 	%p4, %r15, 3;
	mov.u32 	%r42, %r1;
	@%p4 bra 	$L__BB1_7;
	add.s32 	%r36, %r13, %r1;
	mul.wide.s32 	%rd10, %r36, 8;
	add.s64 	%rd3, %rd2, %rd10;
	ld.global.f64 	%fd1, [%rd3];
	add.s32 	%r37, %r1, %r12;
	mul.wide.s32 	%rd11, %r37, 8;
	add.s64 	%rd4, %rd1, %rd11;
	st.global.f64 	[%rd4], %fd1;
	setp.eq.s32 	%p5, %r15, 0;
	mov.u32 	%r42, %r5;
	@%p5 bra 	$L__BB1_7;
	add.s64 	%rd6, %rd3, %rd18;
	ld.global.f64 	%fd2, [%rd6];
	add.s64 	%rd7, %rd4, %rd18;
	st.global.f64 	[%rd7], %fd2;
	setp.eq.s32 	%p6, %r15, 1;
	mov.u32 	%r42, %r8;
	@%p6 bra 	$L__BB1_7;
	add.s64 	%rd12, %rd6, %rd18;
	ld.global.f64 	%fd3, [%rd12];
	add.s64 	%rd13, %rd7, %rd18;
	st.global.f64 	[%rd13], %fd3;
	mov.u32 	%r42, %r9;
$L__BB1_7:
	setp.lt.u32 	%p7, %r14, 3;
	@%p7 bra 	$L__BB1_9;
$L__BB1_8:
	add.s32 	%r38, %r13, %r42;
	mul.wide.s32 	%rd14, %r38, 8;
	add.s64 	%rd15, %rd2, %rd14;
	ld.global.f64 	%fd4, [%rd15];
	add.s32 	%r39, %r42, %r12;
	mul.wide.s32 	%rd16, %r39, 8;
	add.s64 	%rd17, %rd1, %rd16;
	st.global.f64 	[%rd17], %fd4;
	add.s64 	%rd19, %rd15, %rd18;
	ld.global.f64 	%fd5, [%rd19];
	add.s64 	%rd20, %rd17, %rd18;
	st.global.f64 	[%rd20], %fd5;
	add.s64 	%rd21, %rd19, %rd18;
	ld.global.f64 	%fd6, [%rd21];
	add.s64 	%rd22, %rd20, %rd18;
	st.global.f64 	[%rd22], %fd6;
	add.s64 	%rd23, %rd21, %rd18;
	ld.global.f64 	%fd7, [%rd23];
	add.s64 	%rd24, %rd22, %rd18;
	st.global.f64 	[%rd24], %fd7;
	shl.b32 	%r40, %r4, 2;
	add.s32 	%r42, %r40, %r42;
	setp.lt.s32 	%p8, %r42, %r21;
	@%p8 bra 	$L__BB1_8;
$L__BB1_9:
	add.s32 	%r41, %r41, %r10;
	setp.lt.s32 	%p9, %r41, %r22;
	@%p9 bra 	$L__BB1_2;
$L__BB1_10:
	ret;

}


// ===== COMPILED SASS (sm_100) =====

	.target	sm_100

	.elftype	@"ET_EXEC"


//--------------------- .note.nv.tkinfo           --------------------------
	.section	.note.nv.tkinfo,"",@"SHT_NOTE"
	.sectionflags	@"SHF_NOTE_NV_TKINFO"
	.tkinfo
        /*0018*/ 	.word	0x00000002
        /*0030*/ 	.string	""
        /*0030*/ 	.string	"ptxas"
        /*0030*/ 	.string	"Cuda compilation tools, release 13.0, V13.0.88"
        /*0030*/ 	.string	"Build cuda_13.0.r13.0/compiler.36424714_0"
        /*0030*/ 	.string	"-arch sm_100 -m 64 "



//--------------------- .note.nv.cuinfo           --------------------------
	.section	.note.nv.cuinfo,"",@"SHT_NOTE"
	.sectionflags	@"SHF_NOTE_NV_CUINFO"
        /*0018*/ 	.short	0x0002
        /*001a*/ 	.short	0x0064
        /*001c*/ 	.short	0x0082
	.zero		2


//--------------------- .nv.info                  --------------------------
	.section	.nv.info,"",@"SHT_CUDA_INFO"
	.align	4


	//----- nvinfo : EIATTR_REGCOUNT
	.align		4
        /*0000*/ 	.byte	0x04, 0x2f
        /*0002*/ 	.short	(.L_1 - .L_0)
	.align		4
.L_0:
        /*0004*/ 	.word	index@(_Z7copy2d_PdS_iiiiii)
        /*0008*/ 	.word	0x0000001f


	//----- nvinfo : EIATTR_FRAME_SIZE
	.align		4
.L_1:
        /*000c*/ 	.byte	0x04, 0x11
        /*000e*/ 	.short	(.L_3 - .L_2)
	.align		4
.L_2:
        /*0010*/ 	.word	index@(_Z7copy2d_PdS_iiiiii)
        /*0014*/ 	.word	0x00000000


	//----- nvinfo : EIATTR_REGCOUNT
	.align		4
.L_3:
        /*0018*/ 	.byte	0x04, 0x2f
        /*001a*/ 	.short	(.L_5 - .L_4)
	.align		4
.L_4:
        /*001c*/ 	.word	index@(_Z15copy2d_fortran_PdS_iiiiii)
        /*0020*/ 	.word	0x00000020


	//----- nvinfo : EIATTR_FRAME_SIZE
	.align		4
.L_5:
        /*0024*/ 	.byte	0x04, 0x11
        /*0026*/ 	.short	(.L_7 - .L_6)
	.align		4
.L_6:
        /*0028*/ 	.word	index@(_Z15copy2d_fortran_PdS_iiiiii)
        /*002c*/ 	.word	0x00000000


	//----- nvinfo : EIATTR_MIN_STACK_SIZE
	.align		4
.L_7:
        /*0030*/ 	.byte	0x04, 0x12
        /*0032*/ 	.short	(.L_9 - .L_8)
	.align		4
.L_8:
        /*0034*/ 	.word	index@(_Z15copy2d_fortran_PdS_iiiiii)
        /*0038*/ 	.word	0x00000000


	//----- nvinfo : EIATTR_MIN_STACK_SIZE
	.align		4
.L_9:
        /*003c*/ 	.byte	0x04, 0x12
        /*003e*/ 	.short	(.L_11 - .L_10)
	.align		4
.L_10:
        /*0040*/ 	.word	index@(_Z7copy2d_PdS_iiiiii)
        /*0044*/ 	.word	0x00000000
.L_11:


//--------------------- .nv.compat                --------------------------
	.section	.nv.compat,"",@"SHT_CUDA_COMPAT_INFO"
	.align	4
        /*0000*/ 	.byte	0x02, 0x09, 0x00, 0x00, 0x02, 0x02, 0x01, 0x00, 0x02, 0x05, 0x05, 0x00, 0x03, 0x07, 0x01, 0x01
        /*0010*/ 	.byte	0x02, 0x03, 0x00, 0x00, 0x02, 0x06, 0x01, 0x00, 0x04, 0x0b, 0x08, 0x00, 0x09, 0x00, 0x00, 0x00
        /*0020*/ 	.byte	0x00, 0x00, 0x00, 0x00


//--------------------- .nv.info._Z15copy2d_fortran_PdS_iiiiii --------------------------
	.section	.nv.info._Z15copy2d_fortran_PdS_iiiiii,"",@"SHT_CUDA_INFO"
	.sectionflags	@""
	.align	4


	//----- nvinfo : EIATTR_CUDA_API_VERSION
	.align		4
        /*0000*/ 	.byte	0x04, 0x37
        /*0002*/ 	.short	(.L_13 - .L_12)
.L_12:
        /*0004*/ 	.word	0x00000082


	//----- nvinfo : EIATTR_KPARAM_INFO
	.align		4
.L_13:
        /*0008*/ 	.byte	0x04, 0x17
        /*000a*/ 	.short	(.L_15 - .L_14)
.L_14:
        /*000c*/ 	.word	0x00000000
        /*0010*/ 	.short	0x0007
        /*0012*/ 	.short	0x0024
        /*0014*/ 	.byte	0x00, 0xf0, 0x11, 0x00


	//----- nvinfo : EIATTR_KPARAM_INFO
	.align		4
.L_15:
        /*0018*/ 	.byte	0x04, 0x17
        /*001a*/ 	.short	(.L_17 - .L_16)
.L_16:
        /*001c*/ 	.word	0x00000000
        /*0020*/ 	.short	0x0006
        /*0022*/ 	.short	0x0020
        /*0024*/ 	.byte	0x00, 0xf0, 0x11, 0x00


	//----- nvinfo : EIATTR_KPARAM_INFO
	.align		4
.L_17:
        /*0028*/ 	.byte	0x04, 0x17
        /*002a*/ 	.short	(.L_19 - .L_18)
.L_18:
        /*002c*/ 	.word	0x00000000
        /*0030*/ 	.short	0x0005
        /*0032*/ 	.short	0x001c
        /*0034*/ 	.byte	0x00, 0xf0, 0x11, 0x00


	//----- nvinfo : EIATTR_KPARAM_INFO
	.align		4
.L_19:
        /*0038*/ 	.byte	0x04, 0x17
        /*003a*/ 	.short	(.L_21 - .L_20)
.L_20:
        /*003c*/ 	.word	0x00000000
        /*0040*/ 	.short	0x0004
        /*0042*/ 	.short	0x0018
        /*0044*/ 	.byte	0x00, 0xf0, 0x11, 0x00


	//----- nvinfo : EIATTR_KPARAM_INFO
	.align		4
.L_21:
        /*0048*/ 	.byte	0x04, 0x17
        /*004a*/ 	.short	(.L_23 - .L_22)
.L_22:
        /*004c*/ 	.word	0x00000000
        /*0050*/ 	.short	0x0003
        /*0052*/ 	.short	0x0014
        /*0054*/ 	.byte	0x00, 0xf0, 0x11, 0x00


	//----- nvinfo : EIATTR_KPARAM_INFO
	.align		4
.L_23:
        /*0058*/ 	.byte	0x04, 0x17
        /*005a*/ 	.short	(.L_25 - .L_24)
.L_24:
        /*005c*/ 	.word	0x00000000
        /*0060*/ 	.short	0x0002
        /*0062*/ 	.short	0x0010
        /*0064*/ 	.byte	0x00, 0xf0, 0x11, 0x00


	//----- nvinfo : EIATTR_KPARAM_INFO
	.align		4
.L_25:
        /*0068*/ 	.byte	0x04, 0x17
        /*006a*/ 	.short	(.L_27 - .L_26)
.L_26:
        /*006c*/ 	.word	0x00000000
        /*0070*/ 	.short	0x0001
        /*0072*/ 	.short	0x0008
        /*0074*/ 	.byte	0x00, 0xf5, 0x21, 0x00


	//----- nvinfo : EIATTR_KPARAM_INFO
	.align		4
.L_27:
        /*0078*/ 	.byte	0x04, 0x17
        /*007a*/ 	.short	(.L_29 - .L_28)
.L_28:
        /*007c*/ 	.word	0x00000000
        /*0080*/ 	.short	0x0000
        /*0082*/ 	.short	0x0000
        /*0084*/ 	.byte	0x00, 0xf5, 0x21, 0x00


	//----- nvinfo : EIATTR_SPARSE_MMA_MASK
	.align		4
.L_29:
        /*0088*/ 	.byte	0x03, 0x50
        /*008a*/ 	.short	0x0000


	//----- nvinfo : EIATTR_MAXREG_COUNT
	.align		4
        /*008c*/ 	.byte	0x03, 0x1b
        /*008e*/ 	.short	0x00ff


	//----- nvinfo : EIATTR_MERCURY_ISA_VERSION
	.align		4
        /*0090*/ 	.byte	0x03, 0x5f
        /*0092*/ 	.short	0x0101


	//----- nvinfo : EIATTR_VRC_CTA_INIT_COUNT
	.align		4
        /*0094*/ 	.byte	0x02, 0x4a
	.zero		1
	.zero		1


	//----- nvinfo : EIATTR_EXIT_INSTR_OFFSETS
	.align		4
        /*0098*/ 	.byte	0x04, 0x1c
        /*009a*/ 	.short	(.L_31 - .L_30)


	//   ....[0]....
.L_30:
        /*009c*/ 	.word	0x000000d0


	//   ....[1]....
        /*00a0*/ 	.word	0x000006f0


	//----- nvinfo : EIATTR_CRS_STACK_SIZE
	.align		4
.L_31:
        /*00a4*/ 	.byte	0x04, 0x1e
        /*00a6*/ 	.short	(.L_33 - .L_32)
.L_32:
        /*00a8*/ 	.word	0x00000000


	//----- nvinfo : EIATTR_CBANK_PARAM_SIZE
	.align		4
.L_33:
        /*00ac*/ 	.byte	0x03, 0x19
        /*00ae*/ 	.short	0x0028


	//----- nvinfo : EIATTR_PARAM_CBANK
	.align		4
        /*00b0*/ 	.byte	0x04, 0x0a
        /*00b2*/ 	.short	(.L_35 - .L_34)
	.align		4
.L_34:
        /*00b4*/ 	.word	index@(.nv.constant0._Z15copy2d_fortran_PdS_iiiiii)
        /*00b8*/ 	.short	0x0380
        /*00ba*/ 	.short	0x0028


	//----- nvinfo : EIATTR_SW_WAR
	.align		4
.L_35:
        /*00bc*/ 	.byte	0x04, 0x36
        /*00be*/ 	.short	(.L_37 - .L_36)
.L_36:
        /*00c0*/ 	.word	0x00000008
.L_37:


//--------------------- .nv.info._Z7copy2d_PdS_iiiiii --------------------------
	.section	.nv.info._Z7copy2d_PdS_iiiiii,"",@"SHT_CUDA_INFO"
	.sectionflags	@""
	.align	4


	//----- nvinfo : EIATTR_CUDA_API_VERSION
	.align		4
        /*0000*/ 	.byte	0x04, 0x37
        /*0002*/ 	.short	(.L_39 - .L_38)
.L_38:
        /*0004*/ 	.word	0x00000082


	//----- nvinfo : EIATTR_KPARAM_INFO
	.align		4
.L_39:
        /*0008*/ 	.byte	0x04, 0x17
        /*000a*/ 	.short	(.L_41 - .L_40)
.L_40:
        /*000c*/ 	.word	0x00000000
        /*0010*/ 	.short	0x0007
        /*0012*/ 	.short	0x0024
        /*0014*/ 	.byte	0x00, 0xf0, 0x11, 0x00


	//----- nvinfo : EIATTR_KPARAM_INFO
	.align		4
.L_41:
        /*0018*/ 	.byte	0x04, 0x17
        /*001a*/ 	.short	(.L_43 - .L_42)
.L_42:
        /*001c*/ 	.word	0x00000000
        /*0020*/ 	.short	0x0006
        /*0022*/ 	.short	0x0020
        /*0024*/ 	.byte	0x00, 0xf0, 0x11, 0x00


	//----- nvinfo : EIATTR_KPARAM_INFO
	.align		4
.L_43:
        /*0028*/ 	.byte	0x04, 0x17
        /*002a*/ 	.short	(.L_45 - .L_44)
.L_44:
        /*002c*/ 	.word	0x00000000
        /*0030*/ 	.short	0x0005
        /*0032*/ 	.short	0x001c
        /*0034*/ 	.byte	0x00, 0xf0, 0x11, 0x00


	//----- nvinfo : EIATTR_KPARAM_INFO
	.align		4
.L_45:
        /*0038*/ 	.byte	0x04, 0x17
        /*003a*/ 	.short	(.L_47 - .L_46)
.L_46:
        /*003c*/ 	.word	0x00000000
        /*0040*/ 	.short	0x0004
        /*0042*/ 	.short	0x0018
        /*0044*/ 	.byte	0x00, 0xf0, 0x11, 0x00


	//----- nvinfo : EIATTR_KPARAM_INFO
	.align		4
.L_47:
        /*0048*/ 	.byte	0x04, 0x17
        /*004a*/ 	.short	(.L_49 - .L_48)
.L_48:
        /*004c*/ 	.word	0x00000000
        /*0050*/ 	.short	0x0003
        /*0052*/ 	.short	0x0014
        /*0054*/ 	.byte	0x00, 0xf0, 0x11, 0x00


	//----- nvinfo : EIATTR_KPARAM_INFO
	.align		4
.L_49:
        /*0058*/ 	.byte	0x04, 0x17
        /*005a*/ 	.short	(.L_51 - .L_50)
.L_50:
        /*005c*/ 	.word	0x00000000
        /*0060*/ 	.short	0x0002
        /*0062*/ 	.short	0x0010
        /*0064*/ 	.byte	0x00, 0xf0, 0x11, 0x00


	//----- nvinfo : EIATTR_KPARAM_INFO
	.align		4
.L_51:
        /*0068*/ 	.byte	0x04, 0x17
        /*006a*/ 	.short	(.L_53 - .L_52)
.L_52:
        /*006c*/ 	.word	0x00000000
        /*0070*/ 	.short	0x0001
        /*0072*/ 	.short	0x0008
        /*0074*/ 	.byte	0x00, 0xf5, 0x21, 0x00


	//----- nvinfo : EIATTR_KPARAM_INFO
	.align		4
.L_53:
        /*0078*/ 	.byte	0x04, 0x17
        /*007a*/ 	.short	(.L_55 - .L_54)
.L_54:
        /*007c*/ 	.word	0x00000000
        /*0080*/ 	.short	0x0000
        /*0082*/ 	.short	0x0000
        /*0084*/ 	.byte	0x00, 0xf5, 0x21, 0x00


	//----- nvinfo : EIATTR_SPARSE_MMA_MASK
	.align		4
.L_55:
        /*0088*/ 	.byte	0x03, 0x50
        /*008a*/ 	.short	0x0000


	//----- nvinfo : EIATTR_MAXREG_COUNT
	.align		4
        /*008c*/ 	.byte	0x03, 0x1b
        /*008e*/ 	.short	0x00ff


	//----- nvinfo : EIATTR_MERCURY_ISA_VERSION
	.align		4
        /*0090*/ 	.byte	0x03, 0x5f
        /*0092*/ 	.short	0x0101


	//----- nvinfo : EIATTR_VRC_CTA_INIT_COUNT
	.align		4
        /*0094*/ 	.byte	0x02, 0x4a
	.zero		1
	.zero		1


	//----- nvinfo : EIATTR_EXIT_INSTR_OFFSETS
	.align		4
        /*0098*/ 	.byte	0x04, 0x1c
        /*009a*/ 	.short	(.L_57 - .L_56)


	//   ....[0]....
.L_56:
        /*009c*/ 	.word	0x000000d0


	//   ....[1]....
        /*00a0*/ 	.word	0x000006f0


	//----- nvinfo : EIATTR_CRS_STACK_SIZE
	.align		4
.L_57:
        /*00a4*/ 	.byte	0x04, 0x1e
        /*00a6*/ 	.short	(.L_59 - .L_58)
.L_58:
        /*00a8*/ 	.word	0x00000000


	//----- nvinfo : EIATTR_CBANK_PARAM_SIZE
	.align		4
.L_59:
        /*00ac*/ 	.byte	0x03, 0x19
        /*00ae*/ 	.short	0x0028


	//----- nvinfo : EIATTR_PARAM_CBANK
	.align		4
        /*00b0*/ 	.byte	0x04, 0x0a
        /*00b2*/ 	.short	(.L_61 - .L_60)
	.align		4
.L_60:
        /*00b4*/ 	.word	index@(.nv.constant0._Z7copy2d_PdS_iiiiii)
        /*00b8*/ 	.short	0x0380
        /*00ba*/ 	.short	0x0028


	//----- nvinfo : EIATTR_SW_WAR
	.align		4
.L_61:
        /*00bc*/ 	.byte	0x04, 0x36
        /*00be*/ 	.short	(.L_63 - .L_62)
.L_62:
        /*00c0*/ 	.word	0x00000008
.L_63:


//--------------------- .nv.callgraph             --------------------------
	.section	.nv.callgraph,"",@"SHT_CUDA_CALLGRAPH"
	.align	4
	.sectionentsize	8
	.align		4
        /*0000*/ 	.word	0x00000000
	.align		4
        /*0004*/ 	.word	0xffffffff
	.align		4
        /*0008*/ 	.word	0x00000000
	.align		4
        /*000c*/ 	.word	0xfffffffe
	.align		4
        /*0010*/ 	.word	0x00000000
	.align		4
        /*0014*/ 	.word	0xfffffffd
	.align		4
        /*0018*/ 	.word	0x00000000
	.align		4
        /*001c*/ 	.word	0xfffffffc


//--------------------- .text._Z15copy2d_fortran_PdS_iiiiii --------------------------
	.section	.text._Z15copy2d_fortran_PdS_iiiiii,"ax",@progbits
	.align	128
        .global         _Z15copy2d_fortran_PdS_iiiiii
        .type           _Z15copy2d_fortran_PdS_iiiiii,@function
        .size           _Z15copy2d_fortran_PdS_iiiiii,(.L_x_14 - _Z15copy2d_fortran_PdS_iiiiii)
        .other          _Z15copy2d_fortran_PdS_iiiiii,@"STO_CUDA_ENTRY STV_DEFAULT"
_Z15copy2d_fortran_PdS_iiiiii:
.text._Z15copy2d_fortran_PdS_iiiiii:
[----:B------:R-:W-:Y:S01]  /*0000*/  LDC R1, c[0x0][0x37c] ;  /* 0x0000df00ff017b82 */ /* 0x000fe20000000800 */
[----:B------:R-:W0:Y:S07]  /*0010*/  S2R R4, SR_TID.Y ;  /* 0x0000000000047919 */ /* 0x000e2e0000002200 */
[----:B------:R-:W1:Y:S01]  /*0020*/  LDC R0, c[0x0][0x360] ;  /* 0x0000d800ff007b82 */ /* 0x000e620000000800 */
[----:B------:R-:W2:Y:S01]  /*0030*/  LDCU UR7, c[0x0][0x39c] ;  /* 0x00007380ff0777ac */ /* 0x000ea20008000800 */
[----:B------:R-:W1:Y:S06]  /*0040*/  S2R R3, SR_TID.X ;  /* 0x0000000000037919 */ /* 0x000e6c0000002100 */
[----:B------:R-:W0:Y:S08]  /*0050*/  S2UR UR5, SR_CTAID.Y ;  /* 0x00000000000579c3 */ /* 0x000e300000002600 */
[----:B------:R-:W0:Y:S01]  /*0060*/  LDC R11, c[0x0][0x364] ;  /* 0x0000d900ff0b7b82 */ /* 0x000e220000000800 */
[----:B------:R-:W3:Y:S07]  /*0070*/  LDCU UR6, c[0x0][0x370] ;  /* 0x00006e00ff0677ac */ /* 0x000eee0008000800 */
[----:B------:R-:W1:Y:S01]  /*0080*/  S2UR UR4, SR_CTAID.X ;  /* 0x00000000000479c3 */ /* 0x000e620000002500 */
[----:B0-----:R-:W-:-:S05]  /*0090*/  IMAD R4, R11, UR5, R4 ;  /* 0x000000050b047c24 */ /* 0x001fca000f8e0204 */
[----:B--2---:R-:W-:Y:S01]  /*00a0*/  ISETP.GE.AND P0, PT, R4, UR7, PT ;  /* 0x0000000704007c0c */ /* 0x004fe2000bf06270 */
[C---:B-1----:R-:W-:Y:S02]  /*00b0*/  IMAD R3, R0.reuse, UR4, R3 ;  /* 0x0000000400037c24 */ /* 0x042fe4000f8e0203 */
[----:B---3--:R-:W-:-:S10]  /*00c0*/  IMAD R0, R0, UR6, RZ ;  /* 0x0000000600007c24 */ /* 0x008fd4000f8e02ff */
[----:B------:R-:W-:Y:S05]  /*00d0*/  @P0 EXIT ;  /* 0x000000000000094d */ /* 0x000fea0003800000 */
[----:B------:R-:W0:Y:S01]  /*00e0*/  I2F.U32.RP R9, R0 ;  /* 0x0000000000097306 */ /* 0x000e220000209000 */
[----:B------:R-:W1:Y:S01]  /*00f0*/  LDCU UR4, c[0x0][0x398] ;  /* 0x00007300ff0477ac */ /* 0x000e620008000800 */
[----:B------:R-:W-:Y:S01]  /*0100*/  IMAD.IADD R5, R3, 0x1, R0 ;  /* 0x0000000103057824 */ /* 0x000fe200078e0200 */
[----:B------:R-:W-:Y:S02]  /*0110*/  IADD3 R13, PT, PT, RZ, -R0, RZ ;  /* 0x80000000ff0d7210 */ /* 0x000fe40007ffe0ff */
[----:B------:R-:W-:Y:S01]  /*0120*/  ISETP.NE.U32.AND P2, PT, R0, RZ, PT ;  /* 0x000000ff0000720c */ /* 0x000fe20003f45070 */
[----:B------:R-:W2:Y:S02]  /*0130*/  LDCU.64 UR6, c[0x0][0x358] ;  /* 0x00006b00ff0677ac */ /* 0x000ea40008000a00 */
[----:B0-----:R-:W0:Y:S01]  /*0140*/  MUFU.RCP R9, R9 ;  /* 0x0000000900097308 */ /* 0x001e220000001000 */
[C---:B-1----:R-:W-:Y:S02]  /*0150*/  ISETP.GE.AND P0, PT, R5.reuse, UR4, PT ;  /* 0x0000000405007c0c */ /* 0x042fe4000bf06270 */
[----:B------:R-:W-:Y:S01]  /*0160*/  VIMNMX R2, PT, PT, R5, UR4, !PT ;  /* 0x0000000405027c48 */ /* 0x000fe2000ffe0100 */
[----:B------:R-:W1:Y:S01]  /*0170*/  LDCU UR4, c[0x0][0x374] ;  /* 0x00006e80ff0477ac */ /* 0x000e620008000800 */
[----:B------:R-:W-:-:S02]  /*0180*/  SEL R8, RZ, 0x1, P0 ;  /* 0x00000001ff087807 */ /* 0x000fc40000000000 */
[----:B0-----:R-:W-:-:S04]  /*0190*/  IADD3 R6, PT, PT, R9, 0xffffffe, RZ ;  /* 0x0ffffffe09067810 */ /* 0x001fc80007ffe0ff */
[----:B------:R0:W3:Y:S02]  /*01a0*/  F2I.FTZ.U32.TRUNC.NTZ R7, R6 ;  /* 0x0000000600077305 */ /* 0x0000e4000021f000 */
[----:B0-----:R-:W-:Y:S02]  /*01b0*/  HFMA2 R6, -RZ, RZ, 0, 0 ;  /* 0x00000000ff067431 */ /* 0x001fe400000001ff */
[----:B---3--:R-:W-:-:S04]  /*01c0*/  IMAD R13, R13, R7, RZ ;  /* 0x000000070d0d7224 */ /* 0x008fc800078e02ff */
[----:B------:R-:W-:Y:S01]  /*01d0*/  IMAD.HI.U32 R10, R7, R13, R6 ;  /* 0x0000000d070a7227 */ /* 0x000fe200078e0006 */
[----:B------:R-:W-:-:S05]  /*01e0*/  IADD3 R7, PT, PT, R2, -R5, -R8 ;  /* 0x8000000502077210 */ /* 0x000fca0007ffe808 */
[----:B------:R-:W-:-:S05]  /*01f0*/  IMAD.HI.U32 R9, R10, R7, RZ ;  /* 0x000000070a097227 */ /* 0x000fca00078e00ff */
[----:B------:R-:W-:-:S05]  /*0200*/  IADD3 R2, PT, PT, -R9, RZ, RZ ;  /* 0x000000ff09027210 */ /* 0x000fca0007ffe1ff */
[----:B------:R-:W-:-:S05]  /*0210*/  IMAD R7, R0, R2, R7 ;  /* 0x0000000200077224 */ /* 0x000fca00078e0207 */
[----:B------:R-:W-:-:S13]  /*0220*/  ISETP.GE.U32.AND P0, PT, R7, R0, PT ;  /* 0x000000000700720c */ /* 0x000fda0003f06070 */
[----:B------:R-:W-:Y:S01]  /*0230*/  @P0 IMAD.IADD R7, R7, 0x1, -R0 ;  /* 0x0000000107070824 */ /* 0x000fe200078e0a00 */
[----:B------:R-:W-:-:S04]  /*0240*/  @P0 IADD3 R9, PT, PT, R9, 0x1, RZ ;  /* 0x0000000109090810 */ /* 0x000fc80007ffe0ff */
[----:B------:R-:W-:Y:S01]  /*0250*/  ISETP.GE.U32.AND P1, PT, R7, R0, PT ;  /* 0x000000000700720c */ /* 0x000fe20003f26070 */
[----:B------:R-:W-:-:S05]  /*0260*/  IMAD.IADD R7, R0, 0x1, R5 ;  /* 0x0000000100077824 */ /* 0x000fca00078e0205 */
[----:B------:R-:W-:-:S07]  /*0270*/  IADD3 R6, PT, PT, R0, R7, RZ ;  /* 0x0000000700067210 */ /* 0x000fce0007ffe0ff */
[----:B------:R-:W-:Y:S02]  /*0280*/  @P1 IADD3 R9, PT, PT, R9, 0x1, RZ ;  /* 0x0000000109091810 */ /* 0x000fe40007ffe0ff */
[----:B------:R-:W-:-:S04]  /*0290*/  @!P2 LOP3.LUT R9, RZ, R0, RZ, 0x33, !PT ;  /* 0x00000000ff09a212 */ /* 0x000fc800078e33ff */
[----:B------:R-:W-:Y:S01]  /*02a0*/  IADD3 R2, PT, PT, R8, R9, RZ ;  /* 0x0000000908027210 */ /* 0x000fe20007ffe0ff */
[----:B-12---:R-:W-:-:S07]  /*02b0*/  IMAD R9, R11, UR4, RZ ;  /* 0x000000040b097c24 */ /* 0x006fce000f8e02ff */
.L_x_5:
[----:B0-----:R-:W0:Y:S01]  /*02c0*/  LDC.64 R10, c[0x0][0x398] ;  /* 0x0000e600ff0a7b82 */ /* 0x001e220000000a00 */
[----:B-1----:R-:W1:Y:S01]  /*02d0*/  LDCU.64 UR4, c[0x0][0x3a0] ;  /* 0x00007400ff0477ac */ /* 0x002e620008000a00 */
[----:B------:R-:W-:Y:S01]  /*02e0*/  IMAD.MOV.U32 R29, RZ, RZ, R4 ;  /* 0x000000ffff1d7224 */ /* 0x000fe200078e0004 */
[----:B------:R-:W-:Y:S05]  /*02f0*/  BSSY.RECONVERGENT B0, `(.L_x_0) ;  /* 0x000003e000007945 */ /* 0x000fea0003800200 */
[----:B--2---:R-:W2:Y:S01]  /*0300*/  LDC R13, c[0x0][0x390] ;  /* 0x0000e400ff0d7b82 */ /* 0x004ea20000000800 */
[----:B-1----:R-:W-:Y:S02]  /*0310*/  IADD3 R8, PT, PT, R4, UR5, RZ ;  /* 0x0000000504087c10 */ /* 0x002fe4000fffe0ff */
[----:B------:R-:W-:-:S02]  /*0320*/  IADD3 R4, PT, PT, R9, R4, RZ ;  /* 0x0000000409047210 */ /* 0x000fc40007ffe0ff */
[----:B0-----:R-:W-:Y:S02]  /*0330*/  ISETP.GE.AND P1, PT, R3, R10, PT ;  /* 0x0000000a0300720c */ /* 0x001fe40003f26270 */
[----:B------:R-:W-:Y:S01]  /*0340*/  ISETP.GE.AND P0, PT, R4, R11, PT ;  /* 0x0000000b0400720c */ /* 0x000fe20003f06270 */
[----:B--2---:R-:W-:-:S10]  /*0350*/  IMAD R8, R8, R13, UR4 ;  /* 0x0000000408087e24 */ /* 0x004fd4000f8e020d */
[----:B------:R-:W-:Y:S05]  /*0360*/  @P1 BRA `(.L_x_1) ;  /* 0x0000000000d81947 */ /* 0x000fea0003800000 */
[----:B------:R-:W-:Y:S01]  /*0370*/  LOP3.LUT R18, R2, 0x3, RZ, 0xc0, !PT ;  /* 0x0000000302127812 */ /* 0x000fe200078ec0ff */
[----:B------:R-:W-:Y:S01]  /*0380*/  BSSY.RECONVERGENT B1, `(.L_x_2) ;  /* 0x000001b000017945 */ /* 0x000fe20003800200 */
[----:B------:R-:W-:Y:S02]  /*0390*/  IMAD.MOV.U32 R11, RZ, RZ, R3 ;  /* 0x000000ffff0b7224 */ /* 0x000fe400078e0003 */
[----:B------:R-:W-:-:S13]  /*03a0*/  ISETP.NE.AND P1, PT, R18, 0x3, PT ;  /* 0x000000031200780c */ /* 0x000fda0003f25270 */
[----:B------:R-:W-:Y:S05]  /*03b0*/  @!P1 BRA `(.L_x_3) ;  /* 0x00000000005c9947 */ /* 0x000fea0003800000 */
[----:B------:R-:W0:Y:S01]  /*03c0*/  LDC.64 R14, c[0x0][0x380] ;  /* 0x0000e000ff0e7b82 */ /* 0x000e220000000a00 */
[----:B------:R-:W-:-:S07]  /*03d0*/  IADD3 R11, PT, PT, R3, R8, RZ ;  /* 0x00000008030b7210 */ /* 0x000fce0007ffe0ff */
[----:B------:R-:W1:Y:S01]  /*03e0*/  LDC.64 R12, c[0x0][0x388] ;  /* 0x0000e200ff0c7b82 */ /* 0x000e620000000a00 */
[----:B0-----:R-:W-:-:S05]  /*03f0*/  IMAD.WIDE R14, R11, 0x8, R14 ;  /* 0x000000080b0e7825 */ /* 0x001fca00078e020e */
[----:B------:R-:W2:Y:S01]  /*0400*/  LDG.E.64 R16, desc[UR6][R14.64] ;  /* 0x000000060e107981 */ /* 0x000ea2000c1e1b00 */
[----:B------:R-:W-:Y:S01]  /*0410*/  IMAD R11, R29, R10, R3 ;  /* 0x0000000a1d0b7224 */ /* 0x000fe200078e0203 */
[----:B------:R-:W-:-:S03]  /*0420*/  ISETP.NE.AND P1, PT, R18, RZ, PT ;  /* 0x000000ff1200720c */ /* 0x000fc60003f25270 */
[----:B-1----:R-:W-:Y:S01]  /*0430*/  IMAD.WIDE R12, R11, 0x8, R12 ;  /* 0x000000080b0c7825 */ /* 0x002fe200078e020c */
[----:B------:R-:W-:-:S04]  /*0440*/  MOV R11, R5 ;  /* 0x00000005000b7202 */ /* 0x000fc80000000f00 */
[----:B--2---:R0:W-:Y:S05]  /*0450*/  STG.E.64 desc[UR6][R12.64], R16 ;  /* 0x000000100c007986 */ /* 0x0041ea000c101b06 */
[----:B------:R-:W-:Y:S05]  /*0460*/  @!P1 BRA `(.L_x_3) ;  /* 0x0000000000309947 */ /* 0x000fea0003800000 */
[----:B------:R-:W-:-:S05]  /*0470*/  IMAD.WIDE R14, R0, 0x8, R14 ;  /* 0x00000008000e7825 */ /* 0x000fca00078e020e */
[----:B0-----:R-:W2:Y:S01]  /*0480*/  LDG.E.64 R16, desc[UR6][R14.64] ;  /* 0x000000060e107981 */ /* 0x001ea2000c1e1b00 */
[----:B------:R-:W-:Y:S01]  /*0490*/  IMAD.WIDE R12, R0, 0x8, R12 ;  /* 0x00000008000c7825 */ /* 0x000fe200078e020c */
[----:B------:R-:W-:-:S03]  /*04a0*/  ISETP.NE.AND P1, PT, R18, 0x1, PT ;  /* 0x000000011200780c */ /* 0x000fc60003f25270 */
[----:B------:R-:W-:Y:S01]  /*04b0*/  IMAD.MOV.U32 R11, RZ, RZ, R7 ;  /* 0x000000ffff0b7224 */ /* 0x000fe200078e0007 */
[----:B--2---:R1:W-:Y:S09]  /*04c0*/  STG.E.64 desc[UR6][R12.64], R16 ;  /* 0x000000100c007986 */ /* 0x0043f2000c101b06 */
[----:B------:R-:W-:Y:S05]  /*04d0*/  @!P1 BRA `(.L_x_3) ;  /* 0x0000000000149947 */ /* 0x000fea0003800000 */
[----:B------:R-:W-:-:S06]  /*04e0*/  IMAD.WIDE R14, R0, 0x8, R14 ;  /* 0x00000008000e7825 */ /* 0x000fcc00078e020e */
[----:B------:R-:W2:Y:S01]  /*04f0*/  LDG.E.64 R14, desc[UR6][R14.64] ;  /* 0x000000060e0e7981 */ /* 0x000ea2000c1e1b00 */
[----:B-1----:R-:W-:Y:S01]  /*0500*/  IMAD.WIDE R12, R0, 0x8, R12 ;  /* 0x00000008000c7825 */ /* 0x002fe200078e020c */
[----:B------:R-:W-:-:S04]  /*0510*/  MOV R11, R6 ;  /* 0x00000006000b7202 */ /* 0x000fc80000000f00 */
[----:B--2---:R2:W-:Y:S03]  /*0520*/  STG.E.64 desc[UR6][R12.64], R14 ;  /* 0x0000000e0c007986 */ /* 0x0045e6000c101b06 */
.L_x_3:
[----:B------:R-:W-:Y:S05]  /*0530*/  BSYNC.RECONVERGENT B1 ;  /* 0x0000000000017941 */ /* 0x000fea0003800200 */
.L_x_2:
[----:B--2---:R-:W2:Y:S01]  /*0540*/  LDC.64 R14, c[0x0][0x380] ;  /* 0x0000e000ff0e7b82 */ /* 0x004ea20000000a00 */
[----:B------:R-:W-:-:S07]  /*0550*/  ISETP.GE.U32.AND P1, PT, R2, 0x3, PT ;  /* 0x000000030200780c */ /* 0x000fce0003f26070 */
[----:B01----:R-:W0:Y:S06]  /*0560*/  LDC.64 R12, c[0x0][0x388] ;  /* 0x0000e200ff0c7b82 */ /* 0x003e2c0000000a00 */
[----:B------:R-:W-:Y:S05]  /*0570*/  @!P1 BRA `(.L_x_1) ;  /* 0x0000000000549947 */ /* 0x000fea0003800000 */
.L_x_4:
[----:B-1----:R-:W-:-:S05]  /*0580*/  IADD3 R27, PT, PT, R8, R11, RZ ;  /* 0x0000000b081b7210 */ /* 0x002fca0007ffe0ff */
[----:B--2---:R-:W-:-:S05]  /*0590*/  IMAD.WIDE R26, R27, 0x8, R14 ;  /* 0x000000081b1a7825 */ /* 0x004fca00078e020e */
[----:B------:R-:W2:Y:S01]  /*05a0*/  LDG.E.64 R16, desc[UR6][R26.64] ;  /* 0x000000061a107981 */ /* 0x000ea2000c1e1b00 */
[----:B------:R-:W-:Y:S02]  /*05b0*/  IMAD R21, R29, R10, R11 ;  /* 0x0000000a1d157224 */ /* 0x000fe400078e020b */
[----:B------:R-:W-:-:S04]  /*05c0*/  IMAD.WIDE R18, R0, 0x8, R26 ;  /* 0x0000000800127825 */ /* 0x000fc800078e021a */
[----:B0-----:R-:W-:-:S05]  /*05d0*/  IMAD.WIDE R20, R21, 0x8, R12 ;  /* 0x0000000815147825 */ /* 0x001fca00078e020c */
[----:B--2---:R0:W-:Y:S04]  /*05e0*/  STG.E.64 desc[UR6][R20.64], R16 ;  /* 0x0000001014007986 */ /* 0x0041e8000c101b06 */
[----:B------:R1:W2:Y:S01]  /*05f0*/  LDG.E.64 R24, desc[UR6][R18.64] ;  /* 0x0000000612187981 */ /* 0x0002a2000c1e1b00 */
[----:B0-----:R-:W-:-:S04]  /*0600*/  IMAD.WIDE R20, R0, 0x8, R20 ;  /* 0x0000000800147825 */ /* 0x001fc800078e0214 */
[C---:B-1----:R-:W-:Y:S01]  /*0610*/  IMAD.WIDE R18, R0.reuse, 0x8, R18 ;  /* 0x0000000800127825 */ /* 0x042fe200078e0212 */
[----:B--2---:R-:W-:Y:S04]  /*0620*/  STG.E.64 desc[UR6][R20.64], R24 ;  /* 0x0000001814007986 */ /* 0x004fe8000c101b06 */
[----:B------:R-:W2:Y:S01]  /*0630*/  LDG.E.64 R16, desc[UR6][R18.64] ;  /* 0x0000000612107981 */ /* 0x000ea2000c1e1b00 */
[----:B------:R-:W-:-:S04]  /*0640*/  IMAD.WIDE R22, R0, 0x8, R20 ;  /* 0x0000000800167825 */ /* 0x000fc800078e0214 */
[C---:B------:R-:W-:Y:S01]  /*0650*/  IMAD.WIDE R26, R0.reuse, 0x8, R18 ;  /* 0x00000008001a7825 */ /* 0x040fe200078e0212 */
[----:B--2---:R0:W-:Y:S05]  /*0660*/  STG.E.64 desc[UR6][R22.64], R16 ;  /* 0x0000001016007986 */ /* 0x0041ea000c101b06 */
[----:B------:R-:W2:Y:S01]  /*0670*/  LDG.E.64 R26, desc[UR6][R26.64] ;  /* 0x000000061a1a7981 */ /* 0x000ea2000c1e1b00 */
[----:B------:R-:W-:-:S04]  /*0680*/  LEA R11, R0, R11, 0x2 ;  /* 0x0000000b000b7211 */ /* 0x000fc800078e10ff */
[----:B------:R-:W-:Y:S01]  /*0690*/  ISETP.GE.AND P1, PT, R11, R10, PT ;  /* 0x0000000a0b00720c */ /* 0x000fe20003f26270 */
[----:B0-----:R-:W-:-:S05]  /*06a0*/  IMAD.WIDE R22, R0, 0x8, R22 ;  /* 0x0000000800167825 */ /* 0x001fca00078e0216 */
[----:B--2---:R1:W-:Y:S07]  /*06b0*/  STG.E.64 desc[UR6][R22.64], R26 ;  /* 0x0000001a16007986 */ /* 0x0043ee000c101b06 */
[----:B------:R-:W-:Y:S05]  /*06c0*/  @!P1 BRA `(.L_x_4) ;  /* 0xfffffffc00ac9947 */ /* 0x000fea000383ffff */
.L_x_1:
[----:B------:R-:W-:Y:S05]  /*06d0*/  BSYNC.RECONVERGENT B0 ;  /* 0x0000000000007941 */ /* 0x000fea0003800200 */
.L_x_0:
[----:B------:R-:W-:Y:S05]  /*06e0*/  @!P0 BRA `(.L_x_5) ;  /* 0xfffffff800f48947 */ /* 0x000fea000383ffff */
[----:B------:R-:W-:Y:S05]  /*06f0*/  EXIT ;  /* 0x000000000000794d */ /* 0x000fea0003800000 */
.L_x_6:
[----:B------:R-:W-:-:S00]  /*0700*/  BRA `(.L_x_6) ;  /* 0xfffffffc00fc7947 */ /* 0x000fc0000383ffff */
[----:B------:R-:W-:-:S00]  /*0710*/  NOP ;  /* 0x0000000000007918 */ /* 0x000fc00000000000 */
        /* <DEDUP_REMOVED lines=14> */
.L_x_14:


//--------------------- .text._Z7copy2d_PdS_iiiiii --------------------------
	.section	.text._Z7copy2d_PdS_iiiiii,"ax",@progbits
	.align	128
        .global         _Z7copy2d_PdS_iiiiii
        .type           _Z7copy2d_PdS_iiiiii,@function
        .size           _Z7copy2d_PdS_iiiiii,(.L_x_15 - _Z7copy2d_PdS_iiiiii)
        .other          _Z7copy2d_PdS_iiiiii,@"STO_CUDA_ENTRY STV_DEFAULT"
_Z7copy2d_PdS_iiiiii:
.text._Z7copy2d_PdS_iiiiii:
        /* <DEDUP_REMOVED lines=16> */
[----:B------:R-:W-:Y:S02]  /*0100*/  IMAD.IADD R2, R0, 0x1, R3 ;  /* 0x0000000100027824 */ /* 0x000fe400078e0203 */
[----:B------:R-:W-:Y:S01]  /*0110*/  HFMA2 R4, -RZ, RZ, 0, 0 ;  /* 0x00000000ff047431 */ /* 0x000fe200000001ff */
[----:B------:R-:W-:Y:S01]  /*0120*/  IADD3 R11, PT, PT, RZ, -R3, RZ ;  /* 0x80000003ff0b7210 */ /* 0x000fe20007ffe0ff */
[----:B------:R-:W2:Y:S01]  /*0130*/  LDCU.64 UR6, c[0x0][0x358] ;  /* 0x00006b00ff0677ac */ /* 0x000ea20008000a00 */
[----:B------:R-:W-:Y:S01]  /*0140*/  ISETP.NE.U32.AND P2, PT, R3, RZ, PT ;  /* 0x000000ff0300720c */ /* 0x000fe20003f45070 */
[----:B0-----:R-:W0:Y:S01]  /*0150*/  MUFU.RCP R8, R8 ;  /* 0x0000000800087308 */ /* 0x001e220000001000 */
[C---:B-1----:R-:W-:Y:S02]  /*0160*/  ISETP.GE.AND P0, PT, R2.reuse, UR4, PT ;  /* 0x0000000402007c0c */ /* 0x042fe4000bf06270 */
[----:B------:R-:W-:Y:S01]  /*0170*/  VIMNMX R9, PT, PT, R2, UR4, !PT ;  /* 0x0000000402097c48 */ /* 0x000fe2000ffe0100 */
[----:B------:R-:W1:Y:S01]  /*0180*/  LDCU UR4, c[0x0][0x374] ;  /* 0x00006e80ff0477ac */ /* 0x000e620008000800 */
[----:B------:R-:W-:-:S02]  /*0190*/  SEL R6, RZ, 0x1, P0 ;  /* 0x00000001ff067807 */ /* 0x000fc40000000000 */
[----:B0-----:R-:W-:-:S06]  /*01a0*/  IADD3 R5, PT, PT, R8, 0xffffffe, RZ ;  /* 0x0ffffffe08057810 */ /* 0x001fcc0007ffe0ff */
[----:B------:R-:W0:Y:S02]  /*01b0*/  F2I.FTZ.U32.TRUNC.NTZ R5, R5 ;  /* 0x0000000500057305 */ /* 0x000e24000021f000 */
[----:B0-----:R-:W-:-:S04]  /*01c0*/  IMAD R11, R11, R5, RZ ;  /* 0x000000050b0b7224 */ /* 0x001fc800078e02ff */
        /* <DEDUP_REMOVED lines=15> */
.L_x_12:
        /* <DEDUP_REMOVED lines=17> */
[----:B------:R-:W-:-:S05]  /*03d0*/  IADD3 R13, PT, PT, R0, R9, RZ ;  /* 0x00000009000d7210 */ /* 0x000fca0007ffe0ff */
[----:B0-----:R-:W-:Y:S02]  /*03e0*/  IMAD.WIDE R14, R13, 0x8, R14 ;  /* 0x000000080d0e7825 */ /* 0x001fe400078e020e */
[----:B------:R-:W0:Y:S03]  /*03f0*/  LDC.64 R12, c[0x0][0x388] ;  /* 0x0000e200ff0c7b82 */ /* 0x000e260000000a00 */
[----:B------:R-:W2:Y:S01]  /*0400*/  LDG.E.64 R16, desc[UR6][R14.64] ;  /* 0x000000060e107981 */ /* 0x000ea2000c1e1b00 */
[----:B------:R-:W-:Y:S01]  /*0410*/  IMAD R19, R28, R11, R0 ;  /* 0x0000000b1c137224 */ /* 0x000fe200078e0200 */
[----:B------:R-:W-:Y:S02]  /*0420*/  ISETP.NE.AND P1, PT, R18, RZ, PT ;  /* 0x000000ff1200720c */ /* 0x000fe40003f25270 */
[----:B------:R-:W-:Y:S01]  /*0430*/  MOV R10, R2 ;  /* 0x00000002000a7202 */ /* 0x000fe20000000f00 */
[----:B0-----:R-:W-:-:S05]  /*0440*/  IMAD.WIDE R12, R19, 0x8, R12 ;  /* 0x00000008130c7825 */ /* 0x001fca00078e020c */
        /* <DEDUP_REMOVED lines=14> */
.L_x_10:
[----:B------:R-:W-:Y:S05]  /*0530*/  BSYNC.RECONVERGENT B1 ;  /* 0x0000000000017941 */ /* 0x000fea0003800200 */
.L_x_9:
[----:B--2---:R-:W2:Y:S01]  /*0540*/  LDC.64 R14, c[0x0][0x380] ;  /* 0x0000e000ff0e7b82 */ /* 0x004ea20000000a00 */
[----:B------:R-:W-:-:S07]  /*0550*/  ISETP.GE.U32.AND P1, PT, R5, 0x3, PT ;  /* 0x000000030500780c */ /* 0x000fce0003f26070 */
[----:B01----:R-:W0:Y:S06]  /*0560*/  LDC.64 R12, c[0x0][0x388] ;  /* 0x0000e200ff0c7b82 */ /* 0x003e2c0000000a00 */
[----:B------:R-:W-:Y:S05]  /*0570*/  @!P1 BRA `(.L_x_8) ;  /* 0x0000000000549947 */ /* 0x000fea0003800000 */
.L_x_11:
        /* <DEDUP_REMOVED lines=21> */
.L_x_8:
[----:B------:R-:W-:Y:S05]  /*06d0*/  BSYNC.RECONVERGENT B0 ;  /* 0x0000000000007941 */ /* 0x000fea0003800200 */
.L_x_7:
[----:B------:R-:W-:Y:S05]  /*06e0*/  @!P0 BRA `(.L_x_12) ;  /* 0xfffffff800f48947 */ /* 0x000fea000383ffff */
[----:B------:R-:W-:Y:S05]  /*06f0*/  EXIT ;  /* 0x000000000000794d */ /* 0x000fea0003800000 */
.L_x_13:
        /* <DEDUP_REMOVED lines=16> */
.L_x_15:


//--------------------- .nv.shared.reserved.0     --------------------------
	.section	.nv.shared.reserved.0,"aw",@nobits
	.weak		__nv_reservedSMEM_offset_0_alias
	.size		__nv_reservedSMEM_offset_0_alias, 0, 64
	.other		__nv_reservedSMEM_offset_0_alias,@"STO_CUDA_RESERVED_SHARED STV_DEFAULT"
__nv_reservedSMEM_offset_0_alias:
	.zero		0
	.zero		64


//--------------------- .nv.constant0._Z15copy2d_fortran_PdS_iiiiii --------------------------
	.section	.nv.constant0._Z15copy2d_fortran_PdS_iiiiii,"a",@progbits
	.sectionflags	@""
	.align	4
.nv.constant0._Z15copy2d_fortran_PdS_iiiiii:
	.zero		936


//--------------------- .nv.constant0._Z7copy2d_PdS_iiiiii --------------------------
	.section	.nv.constant0._Z7copy2d_PdS_iiiiii,"a",@progbits
	.sectionflags	@""
	.align	4
.nv.constant0._Z7copy2d_PdS_iiiiii:
	.zero		936


//--------------------- SYMBOLS --------------------------

	.type		.nv.reservedSmem.offset0,@object
	.size		.nv.reservedSmem.offset0,0x4
